	.headerflags	@"EF_CUDA_TEXMODE_UNIFIED EF_CUDA_64BIT_ADDRESS EF_CUDA_ACCELERATORS EF_CUDA_SM90 EF_CUDA_VIRTUAL_SM(EF_CUDA_SM90)"
	.elftype	@"ET_EXEC"


//--------------------- .nv.info                  --------------------------
	.section	.nv.info,"",@"SHT_CUDA_INFO"
	.align	4


	//----- nvinfo : EIATTR_REGCOUNT
	.align		4
        /*0000*/ 	.byte	0x04, 0x2f
        /*0002*/ 	.short	(.L_3 - .L_2)
	.align		4
.L_2:
        /*0004*/ 	.word	index@(triton_poi_fused__native_batch_norm_legit_no_training_rrelu_with_noise_functional_17)
        /*0008*/ 	.word	0x00000010


	//----- nvinfo : EIATTR_MIN_STACK_SIZE
	.align		4
.L_3:
        /*000c*/ 	.byte	0x04, 0x12
        /*000e*/ 	.short	(.L_5 - .L_4)
	.align		4
.L_4:
        /*0010*/ 	.word	index@(triton_poi_fused__native_batch_norm_legit_no_training_rrelu_with_noise_functional_17)
        /*0014*/ 	.word	0x00000000


	//----- nvinfo : EIATTR_FRAME_SIZE
	.align		4
.L_5:
        /*0018*/ 	.byte	0x04, 0x11
        /*001a*/ 	.short	(.L_7 - .L_6)
	.align		4
.L_6:
        /*001c*/ 	.word	index@(triton_poi_fused__native_batch_norm_legit_no_training_rrelu_with_noise_functional_17)
        /*0020*/ 	.word	0x00000000


	//----- nvinfo : EIATTR_MIN_STACK_SIZE
	.align		4
.L_7:
        /*0024*/ 	.byte	0x04, 0x12
        /*0026*/ 	.short	(.L_9 - .L_8)
	.align		4
.L_8:
        /*0028*/ 	.word	index@(triton_poi_fused__native_batch_norm_legit_no_training_rrelu_with_noise_functional_17)
        /*002c*/ 	.word	0x00000000
.L_9:


//--------------------- .nv.info.triton_poi_fused__native_batch_norm_legit_no_training_rrelu_with_noise_functional_17 --------------------------
	.section	.nv.info.triton_poi_fused__native_batch_norm_legit_no_training_rrelu_with_noise_functional_17,"",@"SHT_CUDA_INFO"
	.sectionflags	@""
	.align	4


	//----- nvinfo : EIATTR_CUDA_API_VERSION
	.align		4
        /*0000*/ 	.byte	0x04, 0x37
        /*0002*/ 	.short	(.L_11 - .L_10)
.L_10:
        /*0004*/ 	.word	0x0000007c


	//----- nvinfo : EIATTR_KPARAM_INFO
	.align		4
.L_11:
        /*0008*/ 	.byte	0x04, 0x17
        /*000a*/ 	.short	(.L_13 - .L_12)
.L_12:
        /*000c*/ 	.word	0x00000000
        /*0010*/ 	.short	0x0006
        /*0012*/ 	.short	0x0030
        /*0014*/ 	.byte	0x00, 0xf0, 0x11, 0x00


	//----- nvinfo : EIATTR_KPARAM_INFO
	.align		4
.L_13:
        /*0018*/ 	.byte	0x04, 0x17
        /*001a*/ 	.short	(.L_15 - .L_14)
.L_14:
        /*001c*/ 	.word	0x00000000
        /*0020*/ 	.short	0x0005
        /*0022*/ 	.short	0x0028
        /*0024*/ 	.byte	0x00, 0xf4, 0x21, 0x00


	//----- nvinfo : EIATTR_KPARAM_INFO
	.align		4
.L_15:
        /*0028*/ 	.byte	0x04, 0x17
        /*002a*/ 	.short	(.L_17 - .L_16)
.L_16:
        /*002c*/ 	.word	0x00000000
        /*0030*/ 	.short	0x0004
        /*0032*/ 	.short	0x0020
        /*0034*/ 	.byte	0x00, 0xf4, 0x21, 0x00


	//----- nvinfo : EIATTR_KPARAM_INFO
	.align		4
.L_17:
        /*0038*/ 	.byte	0x04, 0x17
        /*003a*/ 	.short	(.L_19 - .L_18)
.L_18:
        /*003c*/ 	.word	0x00000000
        /*0040*/ 	.short	0x0003
        /*0042*/ 	.short	0x0018
        /*0044*/ 	.byte	0x00, 0xf4, 0x21, 0x00


	//----- nvinfo : EIATTR_KPARAM_INFO
	.align		4
.L_19:
        /*0048*/ 	.byte	0x04, 0x17
        /*004a*/ 	.short	(.L_21 - .L_20)
.L_20:
        /*004c*/ 	.word	0x00000000
        /*0050*/ 	.short	0x0002
        /*0052*/ 	.short	0x0010
        /*0054*/ 	.byte	0x00, 0xf4, 0x21, 0x00


	//----- nvinfo : EIATTR_KPARAM_INFO
	.align		4
.L_21:
        /*0058*/ 	.byte	0x04, 0x17
        /*005a*/ 	.short	(.L_23 - .L_22)
.L_22:
        /*005c*/ 	.word	0x00000000
        /*0060*/ 	.short	0x0001
        /*0062*/ 	.short	0x0008
        /*0064*/ 	.byte	0x00, 0xf4, 0x21, 0x00


	//----- nvinfo : EIATTR_KPARAM_INFO
	.align		4
.L_23:
        /*0068*/ 	.byte	0x04, 0x17
        /*006a*/ 	.short	(.L_25 - .L_24)
.L_24:
        /*006c*/ 	.word	0x00000000
        /*0070*/ 	.short	0x0000
        /*0072*/ 	.short	0x0000
        /*0074*/ 	.byte	0x00, 0xf4, 0x21, 0x00


	//----- nvinfo : EIATTR_SPARSE_MMA_MASK
	.align		4
.L_25:
        /*0078*/ 	.byte	0x03, 0x50
        /*007a*/ 	.short	0x0000


	//----- nvinfo : EIATTR_MAXREG_COUNT
	.align		4
        /*007c*/ 	.byte	0x03, 0x1b
        /*007e*/ 	.short	0x00ff


	//----- nvinfo : EIATTR_EXIT_INSTR_OFFSETS
	.align		4
        /*0080*/ 	.byte	0x04, 0x1c
        /*0082*/ 	.short	(.L_27 - .L_26)


	//   ....[0]....
.L_26:
        /*0084*/ 	.word	0x000002d0


	//----- nvinfo : EIATTR_REQNTID
	.align		4
.L_27:
        /*0088*/ 	.byte	0x04, 0x10
        /*008a*/ 	.short	(.L_29 - .L_28)
.L_28:
        /*008c*/ 	.word	0x00000080
        /*0090*/ 	.word	0x00000001
        /*0094*/ 	.word	0x00000001


	//----- nvinfo : EIATTR_CBANK_PARAM_SIZE
	.align		4
.L_29:
        /*0098*/ 	.byte	0x03, 0x19
        /*009a*/ 	.short	0x0034


	//----- nvinfo : EIATTR_PARAM_CBANK
	.align		4
        /*009c*/ 	.byte	0x04, 0x0a
        /*009e*/ 	.short	(.L_31 - .L_30)
	.align		4
.L_30:
        /*00a0*/ 	.word	index@(.nv.constant0.triton_poi_fused__native_batch_norm_legit_no_training_rrelu_with_noise_functional_17)
        /*00a4*/ 	.short	0x0210
        /*00a6*/ 	.short	0x0034


	//----- nvinfo : EIATTR_SW_WAR
	.align		4
.L_31:
        /*00a8*/ 	.byte	0x04, 0x36
        /*00aa*/ 	.short	(.L_33 - .L_32)
.L_32:
        /*00ac*/ 	.word	0x00000008
.L_33:


//--------------------- .nv.callgraph             --------------------------
	.section	.nv.callgraph,"",@"SHT_CUDA_CALLGRAPH"
	.align	4
	.sectionentsize	8
	.align		4
        /*0000*/ 	.word	0x00000000
	.align		4
        /*0004*/ 	.word	0xffffffff
	.align		4
        /*0008*/ 	.word	0x00000000
	.align		4
        /*000c*/ 	.word	0xfffffffe
	.align		4
        /*0010*/ 	.word	0x00000000
	.align		4
        /*0014*/ 	.word	0xfffffffd
	.align		4
        /*0018*/ 	.word	0x00000000
	.align		4
        /*001c*/ 	.word	0xfffffffc


//--------------------- .nv.constant4             --------------------------
	.section	.nv.constant4,"a",@progbits
	.align	8
	.align		8
.nv.constant4:
        /*0000*/ 	.dword	_$_str
	.align		8
        /*0008*/ 	.dword	_$_str_$_2


//--------------------- .text.triton_poi_fused__native_batch_norm_legit_no_training_rrelu_with_noise_functional_17 --------------------------
	.section	.text.triton_poi_fused__native_batch_norm_legit_no_training_rrelu_with_noise_functional_17,"ax",@progbits
	.align	128
        .global         triton_poi_fused__native_batch_norm_legit_no_training_rrelu_with_noise_functional_17
        .type           triton_poi_fused__native_batch_norm_legit_no_training_rrelu_with_noise_functional_17,@function
        .size           triton_poi_fused__native_batch_norm_legit_no_training_rrelu_with_noise_functional_17,(.L_x_1 - triton_poi_fused__native_batch_norm_legit_no_training_rrelu_with_noise_functional_17)
        .other          triton_poi_fused__native_batch_norm_legit_no_training_rrelu_with_noise_functional_17,@"STO_CUDA_ENTRY STV_DEFAULT"
triton_poi_fused__native_batch_norm_legit_no_training_rrelu_with_noise_functional_17:
.text.triton_poi_fused__native_batch_norm_legit_no_training_rrelu_with_noise_functional_17:
[----:B------:R-:W-:Y:S01]  /*0000*/  LDC R1, c[0x0][0x28] ;  /* 0x00000a00ff017b82 */ /* 0x000fe20000000800 */
[----:B------:R-:W1:Y:S07]  /*0010*/  S2R R0, SR_TID.X ;  /* 0x0000000000007919 */ /* 0x000e6e0000002100 */
[----:B------:R-:W2:Y:S01]  /*0020*/  LDC.64 R6, c[0x0][0x228] ;  /* 0x00008a00ff067b82 */ /* 0x000ea20000000a00 */
[----:B------:R-:W-:Y:S01]  /*0030*/  ULDC.64 UR4, c[0x0][0x208] ;  /* 0x0000820000047ab9 */ /* 0x000fe20000000a00 */
[----:B------:R-:W3:Y:S06]  /*0040*/  S2R R3, SR_CTAID.X ;  /* 0x0000000000037919 */ /* 0x000eec0000002500 */
[----:B------:R-:W4:Y:S08]  /*0050*/  LDC.64 R4, c[0x0][0x220] ;  /* 0x00008800ff047b82 */ /* 0x000f300000000a00 */
[----:B------:R-:W5:Y:S08]  /*0060*/  LDC.64 R8, c[0x0][0x230] ;  /* 0x00008c00ff087b82 */ /* 0x000f700000000a00 */
[----:B------:R-:W5:Y:S01]  /*0070*/  LDC.64 R10, c[0x0][0x238] ;  /* 0x00008e00ff0a7b82 */ /* 0x000f620000000a00 */
[----:B-1----:R-:W-:-:S02]  /*0080*/  LOP3.LUT R0, R0, 0x7f, RZ, 0xc0, !PT ;  /* 0x0000007f00007812 */ /* 0x002fc400078ec0ff */
[----:B---3--:R-:W-:Y:S02]  /*0090*/  SHF.R.S32.HI R2, RZ, 0x18, R3 ;  /* 0x00000018ff027819 */ /* 0x008fe40000011403 */
[----:B------:R-:W-:Y:S02]  /*00a0*/  LEA R0, R3, R0, 0x7 ;  /* 0x0000000003007211 */ /* 0x000fe400078e38ff */
[----:B------:R-:W-:-:S04]  /*00b0*/  SGXT R3, R2, 0x1 ;  /* 0x000000010203781a */ /* 0x000fc80000000200 */
[----:B------:R-:W-:-:S04]  /*00c0*/  LEA.HI R3, R3, R0, RZ, 0x5 ;  /* 0x0000000003037211 */ /* 0x000fc800078f28ff */
[----:B------:R-:W-:-:S04]  /*00d0*/  LOP3.LUT R3, R3, 0xffffffe0, RZ, 0xc0, !PT ;  /* 0xffffffe003037812 */ /* 0x000fc800078ec0ff */
[----:B------:R-:W-:Y:S02]  /*00e0*/  IADD3 R13, R0, -R3, RZ ;  /* 0x80000003000d7210 */ /* 0x000fe40007ffe0ff */
[----:B------:R-:W1:Y:S03]  /*00f0*/  LDC.64 R2, c[0x0][0x218] ;  /* 0x00008600ff027b82 */ /* 0x000e660000000a00 */
[----:B--2---:R-:W-:-:S06]  /*0100*/  IMAD.WIDE R6, R13, 0x4, R6 ;  /* 0x000000040d067825 */ /* 0x004fcc00078e0206 */
[----:B------:R-:W2:Y:S01]  /*0110*/  LDG.E.EL R6, desc[UR4][R6.64] ;  /* 0x0000000406067981 */ /* 0x000ea2000c2e1900 */
[----:B----4-:R-:W-:-:S04]  /*0120*/  IMAD.WIDE R4, R13, 0x4, R4 ;  /* 0x000000040d047825 */ /* 0x010fc800078e0204 */
[C---:B-----5:R-:W-:Y:S02]  /*0130*/  IMAD.WIDE R8, R13.reuse, 0x4, R8 ;  /* 0x000000040d087825 */ /* 0x060fe400078e0208 */
[----:B------:R3:W4:Y:S02]  /*0140*/  LDG.E.EL R5, desc[UR4][R4.64] ;  /* 0x0000000404057981 */ /* 0x000724000c2e1900 */
[----:B0-----:R-:W-:Y:S02]  /*0150*/  IMAD.WIDE R10, R13, 0x4, R10 ;  /* 0x000000040d0a7825 */ /* 0x001fe400078e020a */
[----:B------:R-:W5:Y:S02]  /*0160*/  LDG.E.EL R8, desc[UR4][R8.64] ;  /* 0x0000000408087981 */ /* 0x000f64000c2e1900 */
[----:B-1----:R-:W-:Y:S02]  /*0170*/  IMAD.WIDE R2, R0, 0x4, R2 ;  /* 0x0000000400027825 */ /* 0x002fe400078e0202 */
[----:B------:R-:W5:Y:S04]  /*0180*/  LDG.E.EL R11, desc[UR4][R10.64] ;  /* 0x000000040a0b7981 */ /* 0x000f68000c2e1900 */
[----:B------:R-:W4:Y:S01]  /*0190*/  LDG.E R2, desc[UR4][R2.64] ;  /* 0x0000000402027981 */ /* 0x000f22000c1e1900 */
[----:B---3--:R-:W-:Y:S01]  /*01a0*/  HFMA2.MMA R4, -RZ, RZ, 1.625, 0 ;  /* 0x3e800000ff047435 */ /* 0x008fe200000001ff */
[----:B--2---:R-:W-:-:S04]  /*01b0*/  FADD R6, R6, 9.9999997473787516356e-06 ;  /* 0x3727c5ac06067421 */ /* 0x004fc80000000000 */
[----:B------:R-:W0:Y:S02]  /*01c0*/  MUFU.SQRT R7, R6 ;  /* 0x0000000600077308 */ /* 0x000e240000002000 */
[C---:B0-----:R-:W-:Y:S02]  /*01d0*/  FSETP.GT.AND P0, PT, R7.reuse, 8.50705917302346158658e+37, PT ;  /* 0x7e8000000700780b */ /* 0x041fe40003f04000 */
[----:B------:R-:W-:-:S11]  /*01e0*/  FSETP.GEU.AND P1, PT, R7, 1.175494350822287508e-38, PT ;  /* 0x008000000700780b */ /* 0x000fd60003f2e000 */
[----:B------:R-:W-:-:S04]  /*01f0*/  @P0 FMUL R7, R7, 0.25 ;  /* 0x3e80000007070820 */ /* 0x000fc80000400000 */
[----:B------:R-:W-:-:S06]  /*0200*/  @!P1 FMUL R7, R7, 16777216 ;  /* 0x4b80000007079820 */ /* 0x000fcc0000400000 */
[----:B------:R-:W0:Y:S01]  /*0210*/  MUFU.RCP R7, R7 ;  /* 0x0000000700077308 */ /* 0x000e220000001000 */
[----:B------:R-:W-:Y:S01]  /*0220*/  FSEL R4, R4, 1, P0 ;  /* 0x3f80000004047808 */ /* 0x000fe20000000000 */
[----:B----4-:R-:W-:Y:S02]  /*0230*/  FADD R5, R2, -R5 ;  /* 0x8000000502057221 */ /* 0x010fe40000000000 */
[----:B------:R-:W1:Y:S02]  /*0240*/  LDC.64 R2, c[0x0][0x210] ;  /* 0x00008400ff027b82 */ /* 0x000e640000000a00 */
[----:B------:R-:W-:-:S04]  /*0250*/  @!P1 FMUL R4, R4, 16777216 ;  /* 0x4b80000004049820 */ /* 0x000fc80000400000 */
[----:B0-----:R-:W-:-:S04]  /*0260*/  FMUL R4, R7, R4 ;  /* 0x0000000407047220 */ /* 0x001fc80000400000 */
[----:B------:R-:W-:-:S04]  /*0270*/  FMUL R4, R5, R4 ;  /* 0x0000000405047220 */ /* 0x000fc80000400000 */
[----:B-----5:R-:W-:-:S05]  /*0280*/  FFMA R11, R8, R4, R11 ;  /* 0x00000004080b7223 */ /* 0x020fca000000000b */
[----:B------:R-:W-:Y:S01]  /*0290*/  FSETP.GT.AND P0, PT, R11, RZ, PT ;  /* 0x000000ff0b00720b */ /* 0x000fe20003f04000 */
[----:B-1----:R-:W-:-:S12]  /*02a0*/  IMAD.WIDE R2, R0, 0x4, R2 ;  /* 0x0000000400027825 */ /* 0x002fd800078e0202 */
[----:B------:R-:W-:-:S05]  /*02b0*/  @!P0 FMUL R11, R11, 0.22916667163372039795 ;  /* 0x3e6aaaab0b0b8820 */ /* 0x000fca0000400000 */
[----:B------:R-:W-:Y:S01]  /*02c0*/  STG.E desc[UR4][R2.64], R11 ;  /* 0x0000000b02007986 */ /* 0x000fe2000c101904 */
[----:B------:R-:W-:Y:S05]  /*02d0*/  EXIT ;  /* 0x000000000000794d */ /* 0x000fea0003800000 */
.L_x_0:
[----:B------:R-:W-:-:S00]  /*02e0*/  BRA `(.L_x_0) ;  /* 0xfffffffc00fc7947 */ /* 0x000fc0000383ffff */
[----:B------:R-:W-:-:S00]  /*02f0*/  NOP ;  /* 0x0000000000007918 */ /* 0x000fc00000000000 */
        /* <DEDUP_REMOVED lines=8> */
.L_x_1:


//--------------------- .nv.global.init           --------------------------
	.section	.nv.global.init,"aw",@progbits
.nv.global.init:
	.type		_$_str,@object
	.size		_$_str,(_$_str_$_2 - _$_str)
_$_str:
        /*0000*/ 	.byte	0x5f, 0x5f, 0x43, 0x55, 0x44, 0x41, 0x5f, 0x46, 0x54, 0x5a, 0x00
	.type		_$_str_$_2,@object
	.size		_$_str_$_2,(.L_1 - _$_str_$_2)
_$_str_$_2:
        /*000b*/ 	.byte	0x5f, 0x5f, 0x43, 0x55, 0x44, 0x41, 0x5f, 0x50, 0x52, 0x45, 0x43, 0x5f, 0x53, 0x51, 0x52, 0x54
        /*001b*/ 	.byte	0x00
.L_1:


//--------------------- .nv.constant0.triton_poi_fused__native_batch_norm_legit_no_training_rrelu_with_noise_functional_17 --------------------------
	.section	.nv.constant0.triton_poi_fused__native_batch_norm_legit_no_training_rrelu_with_noise_functional_17,"a",@progbits
	.sectionflags	@""
	.align	4
.nv.constant0.triton_poi_fused__native_batch_norm_legit_no_training_rrelu_with_noise_functional_17:
	.zero		580
